//
// Generated by NVIDIA NVVM Compiler
//
// Compiler Build ID: CL-36424714
// Cuda compilation tools, release 13.0, V13.0.88
// Based on NVVM 20.0.0
//

.version 9.0
.target sm_100
.address_size 64

	// .globl	_Z8f1_scorePfS_S_S_iiPj
.extern .func  (.param .b32 func_retval0) vprintf
(
	.param .b64 vprintf_param_0,
	.param .b64 vprintf_param_1
)
;
.global .align 1 .b8 $str[42] = {69, 110, 116, 114, 111, 10, 32, 99, 97, 115, 101, 58, 32, 37, 102, 44, 32, 121, 116, 114, 117, 101, 58, 32, 37, 102, 32, 105, 120, 58, 32, 37, 105, 32, 105, 121, 58, 32, 37, 105, 10};
.global .align 1 .b8 $str$1[34] = {84, 80, 32, 105, 120, 37, 105, 32, 105, 121, 37, 105, 44, 32, 112, 114, 101, 100, 32, 37, 102, 32, 121, 95, 116, 114, 117, 101, 32, 37, 102, 32, 10};
.global .align 1 .b8 $str$2[37] = {70, 78, 43, 70, 112, 32, 105, 120, 37, 105, 32, 105, 121, 37, 105, 44, 32, 112, 114, 101, 100, 32, 37, 102, 32, 121, 95, 116, 114, 117, 101, 32, 37, 102, 32, 10};

.visible .entry _Z8f1_scorePfS_S_S_iiPj(
	.param .u64 .ptr .align 1 _Z8f1_scorePfS_S_S_iiPj_param_0,
	.param .u64 .ptr .align 1 _Z8f1_scorePfS_S_S_iiPj_param_1,
	.param .u64 .ptr .align 1 _Z8f1_scorePfS_S_S_iiPj_param_2,
	.param .u64 .ptr .align 1 _Z8f1_scorePfS_S_S_iiPj_param_3,
	.param .u32 _Z8f1_scorePfS_S_S_iiPj_param_4,
	.param .u32 _Z8f1_scorePfS_S_S_iiPj_param_5,
	.param .u64 .ptr .align 1 _Z8f1_scorePfS_S_S_iiPj_param_6
)
{
	.local .align 8 .b8 	__local_depot0[24];
	.reg .b64 	%SP;
	.reg .b64 	%SPL;
	.reg .pred 	%p<14>;
	.reg .b16 	%rs<8>;
	.reg .b32 	%r<33>;
	.reg .b32 	%f<15>;
	.reg .b64 	%rd<34>;
	.reg .b64 	%fd<7>;

	mov.u64 	%SPL, __local_depot0;
	cvta.local.u64 	%SP, %SPL;
	ld.param.u64 	%rd7, [_Z8f1_scorePfS_S_S_iiPj_param_0];
	ld.param.u64 	%rd8, [_Z8f1_scorePfS_S_S_iiPj_param_1];
	ld.param.u64 	%rd9, [_Z8f1_scorePfS_S_S_iiPj_param_2];
	ld.param.u64 	%rd11, [_Z8f1_scorePfS_S_S_iiPj_param_3];
	ld.param.u32 	%r7, [_Z8f1_scorePfS_S_S_iiPj_param_4];
	ld.param.u32 	%r8, [_Z8f1_scorePfS_S_S_iiPj_param_5];
	ld.param.u64 	%rd10, [_Z8f1_scorePfS_S_S_iiPj_param_6];
	cvta.to.global.u64 	%rd1, %rd11;
	add.u64 	%rd12, %SP, 0;
	add.u64 	%rd2, %SPL, 0;
	mov.u32 	%r9, %tid.x;
	mov.u32 	%r10, %ctaid.x;
	mov.u32 	%r11, %ntid.x;
	mad.lo.s32 	%r1, %r10, %r11, %r9;
	mov.u32 	%r12, %tid.y;
	mov.u32 	%r13, %ctaid.y;
	mov.u32 	%r14, %ntid.y;
	mad.lo.s32 	%r2, %r13, %r14, %r12;
	mad.lo.s32 	%r3, %r7, %r2, %r1;
	mul.lo.s32 	%r15, %r8, %r7;
	setp.ge.u32 	%p1, %r3, %r15;
	setp.ge.u32 	%p2, %r1, %r7;
	or.pred  	%p3, %p2, %p1;
	setp.ge.u32 	%p4, %r2, %r8;
	or.pred  	%p5, %p4, %p3;
	@%p5 bra 	$L__BB0_13;
	cvta.to.global.u64 	%rd13, %rd8;
	mul.wide.u32 	%rd14, %r1, 4;
	add.s64 	%rd3, %rd13, %rd14;
	cvta.to.global.u64 	%rd4, %rd9;
	mov.b16 	%rs7, 0;
	mov.b32 	%r32, 0;
$L__BB0_2:
	ld.global.f32 	%f1, [%rd3];
	mul.wide.u32 	%rd15, %r32, 4;
	add.s64 	%rd16, %rd4, %rd15;
	ld.global.f32 	%f2, [%rd16];
	setp.neu.f32 	%p6, %f1, %f2;
	@%p6 bra 	$L__BB0_4;
	cvt.f64.f32 	%fd1, %f2;
	cvt.f64.f32 	%fd2, %f1;
	st.local.f64 	[%rd2], %fd1;
	st.local.f64 	[%rd2+8], %fd2;
	st.local.v2.u32 	[%rd2+16], {%r1, %r2};
	mov.u64 	%rd17, $str;
	cvta.global.u64 	%rd18, %rd17;
	{ // callseq 0, 0
	.param .b64 param0;
	st.param.b64 	[param0], %rd18;
	.param .b64 param1;
	st.param.b64 	[param1], %rd12;
	.param .b32 retval0;
	call.uni (retval0), 
	vprintf, 
	(
	param0, 
	param1
	);
	ld.param.b32 	%r18, [retval0];
	} // callseq 0
	mov.b32 	%r32, 3;
	mov.b16 	%rs7, 1;
$L__BB0_4:
	add.s32 	%r6, %r32, 1;
	setp.lt.s32 	%p7, %r32, 2;
	mov.u32 	%r32, %r6;
	@%p7 bra 	$L__BB0_2;
	cvta.to.global.u64 	%rd20, %rd7;
	mul.wide.u32 	%rd21, %r3, 4;
	add.s64 	%rd5, %rd20, %rd21;
	ld.global.f32 	%f14, [%rd5];
	ld.global.f32 	%f13, [%rd3];
	setp.neu.f32 	%p8, %f14, %f13;
	and.b16  	%rs5, %rs7, 255;
	setp.eq.s16 	%p9, %rs5, 0;
	shl.b32 	%r20, %r2, 1;
	cvta.to.global.u64 	%rd22, %rd10;
	mul.wide.u32 	%rd23, %r20, 4;
	add.s64 	%rd6, %rd22, %rd23;
	or.pred  	%p10, %p8, %p9;
	@%p10 bra 	$L__BB0_7;
	cvt.f64.f32 	%fd3, %f14;
	cvt.f64.f32 	%fd4, %f13;
	st.local.v2.u32 	[%rd2], {%r1, %r2};
	st.local.f64 	[%rd2+8], %fd3;
	st.local.f64 	[%rd2+16], %fd4;
	mov.u64 	%rd24, $str$1;
	cvta.global.u64 	%rd25, %rd24;
	{ // callseq 1, 0
	.param .b64 param0;
	st.param.b64 	[param0], %rd25;
	.param .b64 param1;
	st.param.b64 	[param1], %rd12;
	.param .b32 retval0;
	call.uni (retval0), 
	vprintf, 
	(
	param0, 
	param1
	);
	ld.param.b32 	%r21, [retval0];
	} // callseq 1
	atom.global.add.u32 	%r23, [%rd6], 1;
	ld.global.f32 	%f14, [%rd5];
	ld.global.f32 	%f13, [%rd3];
$L__BB0_7:
	setp.eq.f32 	%p11, %f14, %f13;
	@%p11 bra 	$L__BB0_9;
	cvt.f64.f32 	%fd5, %f14;
	cvt.f64.f32 	%fd6, %f13;
	st.local.v2.u32 	[%rd2], {%r1, %r2};
	st.local.f64 	[%rd2+8], %fd5;
	st.local.f64 	[%rd2+16], %fd6;
	mov.u64 	%rd27, $str$2;
	cvta.global.u64 	%rd28, %rd27;
	{ // callseq 2, 0
	.param .b64 param0;
	st.param.b64 	[param0], %rd28;
	.param .b64 param1;
	st.param.b64 	[param1], %rd12;
	.param .b32 retval0;
	call.uni (retval0), 
	vprintf, 
	(
	param0, 
	param1
	);
	ld.param.b32 	%r24, [retval0];
	} // callseq 2
	atom.global.add.u32 	%r26, [%rd6+4], 1;
$L__BB0_9:
	add.s32 	%r27, %r7, -1;
	setp.ne.s32 	%p12, %r1, %r27;
	@%p12 bra 	$L__BB0_13;
	ld.global.u32 	%r28, [%rd6];
	ld.global.u32 	%r29, [%rd6+4];
	cvt.rn.f32.u32 	%f9, %r28;
	cvt.rn.f32.u32 	%f11, %r29;
	fma.rn.f32 	%f10, %f11, 0f3F000000, %f9;
	setp.neu.f32 	%p13, %f10, 0f00000000;
	@%p13 bra 	$L__BB0_12;
	mul.wide.u32 	%rd32, %r2, 4;
	add.s64 	%rd33, %rd1, %rd32;
	mov.b32 	%r30, -1082130432;
	st.global.u32 	[%rd33], %r30;
	bra.uni 	$L__BB0_13;
$L__BB0_12:
	div.rn.f32 	%f12, %f9, %f10;
	mul.wide.u32 	%rd30, %r2, 4;
	add.s64 	%rd31, %rd1, %rd30;
	st.global.f32 	[%rd31], %f12;
$L__BB0_13:
	ret;

}


// ===== COMPILED SASS (sm_100) =====

	.target	sm_100

	.elftype	@"ET_EXEC"


//--------------------- .note.nv.tkinfo           --------------------------
	.section	.note.nv.tkinfo,"",@"SHT_NOTE"
	.sectionflags	@"SHF_NOTE_NV_TKINFO"
	.tkinfo
        /*0018*/ 	.word	0x00000002
        /*0030*/ 	.string	""
        /*0030*/ 	.string	"ptxas"
        /*0030*/ 	.string	"Cuda compilation tools, release 13.0, V13.0.88"
        /*0030*/ 	.string	"Build cuda_13.0.r13.0/compiler.36424714_0"
        /*0030*/ 	.string	"-arch sm_100 -m 64 "



//--------------------- .note.nv.cuinfo           --------------------------
	.section	.note.nv.cuinfo,"",@"SHT_NOTE"
	.sectionflags	@"SHF_NOTE_NV_CUINFO"
        /*0018*/ 	.short	0x0002
        /*001a*/ 	.short	0x0064
        /*001c*/ 	.short	0x0082
	.zero		2


//--------------------- .nv.info                  --------------------------
	.section	.nv.info,"",@"SHT_CUDA_INFO"
	.align	4


	//----- nvinfo : EIATTR_REGCOUNT
	.align		4
        /*0000*/ 	.byte	0x04, 0x2f
        /*0002*/ 	.short	(.L_4 - .L_3)
	.align		4
.L_3:
        /*0004*/ 	.word	index@(_Z8f1_scorePfS_S_S_iiPj)
        /*0008*/ 	.word	0x0000001d


	//----- nvinfo : EIATTR_FRAME_SIZE
	.align		4
.L_4:
        /*000c*/ 	.byte	0x04, 0x11
        /*000e*/ 	.short	(.L_6 - .L_5)
	.align		4
.L_5:
        /*0010*/ 	.word	index@($__internal_0_$__cuda_sm3x_div_rn_noftz_f32_slowpath)
        /*0014*/ 	.word	0x00000018


	//----- nvinfo : EIATTR_FRAME_SIZE
	.align		4
.L_6:
        /*0018*/ 	.byte	0x04, 0x11
        /*001a*/ 	.short	(.L_8 - .L_7)
	.align		4
.L_7:
        /*001c*/ 	.word	index@(_Z8f1_scorePfS_S_S_iiPj)
        /*0020*/ 	.word	0x00000018


	//----- nvinfo : EIATTR_MIN_STACK_SIZE
	.align		4
.L_8:
        /*0024*/ 	.byte	0x04, 0x12
        /*0026*/ 	.short	(.L_10 - .L_9)
	.align		4
.L_9:
        /*0028*/ 	.word	index@(_Z8f1_scorePfS_S_S_iiPj)
        /*002c*/ 	.word	0x00000018
.L_10:


//--------------------- .nv.compat                --------------------------
	.section	.nv.compat,"",@"SHT_CUDA_COMPAT_INFO"
	.align	4
        /*0000*/ 	.byte	0x02, 0x09, 0x00, 0x00, 0x02, 0x02, 0x01, 0x00, 0x02, 0x05, 0x05, 0x00, 0x03, 0x07, 0x01, 0x01
        /*0010*/ 	.byte	0x02, 0x03, 0x00, 0x00, 0x02, 0x06, 0x01, 0x00, 0x04, 0x0b, 0x08, 0x00, 0x01, 0x00, 0x00, 0x00
        /*0020*/ 	.byte	0x00, 0x00, 0x00, 0x00


//--------------------- .nv.info._Z8f1_scorePfS_S_S_iiPj --------------------------
	.section	.nv.info._Z8f1_scorePfS_S_S_iiPj,"",@"SHT_CUDA_INFO"
	.sectionflags	@""
	.align	4


	//----- nvinfo : EIATTR_CUDA_API_VERSION
	.align		4
        /*0000*/ 	.byte	0x04, 0x37
        /*0002*/ 	.short	(.L_12 - .L_11)
.L_11:
        /*0004*/ 	.word	0x00000082


	//----- nvinfo : EIATTR_KPARAM_INFO
	.align		4
.L_12:
        /*0008*/ 	.byte	0x04, 0x17
        /*000a*/ 	.short	(.L_14 - .L_13)
.L_13:
        /*000c*/ 	.word	0x00000000
        /*0010*/ 	.short	0x0006
        /*0012*/ 	.short	0x0028
        /*0014*/ 	.byte	0x00, 0xf5, 0x21, 0x00


	//----- nvinfo : EIATTR_KPARAM_INFO
	.align		4
.L_14:
        /*0018*/ 	.byte	0x04, 0x17
        /*001a*/ 	.short	(.L_16 - .L_15)
.L_15:
        /*001c*/ 	.word	0x00000000
        /*0020*/ 	.short	0x0005
        /*0022*/ 	.short	0x0024
        /*0024*/ 	.byte	0x00, 0xf0, 0x11, 0x00


	//----- nvinfo : EIATTR_KPARAM_INFO
	.align		4
.L_16:
        /*0028*/ 	.byte	0x04, 0x17
        /*002a*/ 	.short	(.L_18 - .L_17)
.L_17:
        /*002c*/ 	.word	0x00000000
        /*0030*/ 	.short	0x0004
        /*0032*/ 	.short	0x0020
        /*0034*/ 	.byte	0x00, 0xf0, 0x11, 0x00


	//----- nvinfo : EIATTR_KPARAM_INFO
	.align		4
.L_18:
        /*0038*/ 	.byte	0x04, 0x17
        /*003a*/ 	.short	(.L_20 - .L_19)
.L_19:
        /*003c*/ 	.word	0x00000000
        /*0040*/ 	.short	0x0003
        /*0042*/ 	.short	0x0018
        /*0044*/ 	.byte	0x00, 0xf5, 0x21, 0x00


	//----- nvinfo : EIATTR_KPARAM_INFO
	.align		4
.L_20:
        /*0048*/ 	.byte	0x04, 0x17
        /*004a*/ 	.short	(.L_22 - .L_21)
.L_21:
        /*004c*/ 	.word	0x00000000
        /*0050*/ 	.short	0x0002
        /*0052*/ 	.short	0x0010
        /*0054*/ 	.byte	0x00, 0xf5, 0x21, 0x00


	//----- nvinfo : EIATTR_KPARAM_INFO
	.align		4
.L_22:
        /*0058*/ 	.byte	0x04, 0x17
        /*005a*/ 	.short	(.L_24 - .L_23)
.L_23:
        /*005c*/ 	.word	0x00000000
        /*0060*/ 	.short	0x0001
        /*0062*/ 	.short	0x0008
        /*0064*/ 	.byte	0x00, 0xf5, 0x21, 0x00


	//----- nvinfo : EIATTR_KPARAM_INFO
	.align		4
.L_24:
        /*0068*/ 	.byte	0x04, 0x17
        /*006a*/ 	.short	(.L_26 - .L_25)
.L_25:
        /*006c*/ 	.word	0x00000000
        /*0070*/ 	.short	0x0000
        /*0072*/ 	.short	0x0000
        /*0074*/ 	.byte	0x00, 0xf5, 0x21, 0x00


	//----- nvinfo : EIATTR_SPARSE_MMA_MASK
	.align		4
.L_26:
        /*0078*/ 	.byte	0x03, 0x50
        /*007a*/ 	.short	0x0000


	//----- nvinfo : EIATTR_MAXREG_COUNT
	.align		4
        /*007c*/ 	.byte	0x03, 0x1b
        /*007e*/ 	.short	0x00ff


	//----- nvinfo : EIATTR_EXTERNS
	.align		4
        /*0080*/ 	.byte	0x04, 0x0f
        /*0082*/ 	.short	(.L_28 - .L_27)


	//   ....[0]....
	.align		4
.L_27:
        /*0084*/ 	.word	index@(vprintf)


	//----- nvinfo : EIATTR_MERCURY_ISA_VERSION
	.align		4
.L_28:
        /*0088*/ 	.byte	0x03, 0x5f
        /*008a*/ 	.short	0x0101


	//----- nvinfo : EIATTR_VRC_CTA_INIT_COUNT
	.align		4
        /*008c*/ 	.byte	0x02, 0x4a
	.zero		1
	.zero		1


	//----- nvinfo : EIATTR_SYSCALL_OFFSETS
	.align		4
        /*0090*/ 	.byte	0x04, 0x46
        /*0092*/ 	.short	(.L_30 - .L_29)


	//   ....[0]....
.L_29:
        /*0094*/ 	.word	0x000002f0


	//   ....[1]....
        /*0098*/ 	.word	0x000004f0


	//   ....[2]....
        /*009c*/ 	.word	0x00000650


	//----- nvinfo : EIATTR_EXIT_INSTR_OFFSETS
	.align		4
.L_30:
        /*00a0*/ 	.byte	0x04, 0x1c
        /*00a2*/ 	.short	(.L_32 - .L_31)


	//   ....[0]....
.L_31:
        /*00a4*/ 	.word	0x00000140


	//   ....[1]....
        /*00a8*/ 	.word	0x000006c0


	//   ....[2]....
        /*00ac*/ 	.word	0x00000770


	//   ....[3]....
        /*00b0*/ 	.word	0x00000880


	//----- nvinfo : EIATTR_CRS_STACK_SIZE
	.align		4
.L_32:
        /*00b4*/ 	.byte	0x04, 0x1e
        /*00b6*/ 	.short	(.L_34 - .L_33)
.L_33:
        /*00b8*/ 	.word	0x00000000


	//----- nvinfo : EIATTR_CBANK_PARAM_SIZE
	.align		4
.L_34:
        /*00bc*/ 	.byte	0x03, 0x19
        /*00be*/ 	.short	0x0030


	//----- nvinfo : EIATTR_PARAM_CBANK
	.align		4
        /*00c0*/ 	.byte	0x04, 0x0a
        /*00c2*/ 	.short	(.L_36 - .L_35)
	.align		4
.L_35:
        /*00c4*/ 	.word	index@(.nv.constant0._Z8f1_scorePfS_S_S_iiPj)
        /*00c8*/ 	.short	0x0380
        /*00ca*/ 	.short	0x0030


	//----- nvinfo : EIATTR_SW_WAR
	.align		4
.L_36:
        /*00cc*/ 	.byte	0x04, 0x36
        /*00ce*/ 	.short	(.L_38 - .L_37)
.L_37:
        /*00d0*/ 	.word	0x00000008
.L_38:


//--------------------- .nv.callgraph             --------------------------
	.section	.nv.callgraph,"",@"SHT_CUDA_CALLGRAPH"
	.align	4
	.sectionentsize	8
	.align		4
        /*0000*/ 	.word	0x00000000
	.align		4
        /*0004*/ 	.word	0xffffffff
	.align		4
        /*0008*/ 	.word	index@(_Z8f1_scorePfS_S_S_iiPj)
	.align		4
        /*000c*/ 	.word	index@(vprintf)
	.align		4
        /*0010*/ 	.word	0x00000000
	.align		4
        /*0014*/ 	.word	0xfffffffe
	.align		4
        /*0018*/ 	.word	0x00000000
	.align		4
        /*001c*/ 	.word	0xfffffffd
	.align		4
        /*0020*/ 	.word	0x00000000
	.align		4
        /*0024*/ 	.word	0xfffffffc


//--------------------- .nv.constant4             --------------------------
	.section	.nv.constant4,"a",@progbits
	.align	8
	.align		8
.nv.constant4:
        /*0000*/ 	.dword	vprintf
	.align		8
        /*0008*/ 	.dword	$str
	.align		8
        /*0010*/ 	.dword	$str$1
	.align		8
        /*0018*/ 	.dword	$str$2


//--------------------- .text._Z8f1_scorePfS_S_S_iiPj --------------------------
	.section	.text._Z8f1_scorePfS_S_S_iiPj,"ax",@progbits
	.align	128
        .global         _Z8f1_scorePfS_S_S_iiPj
        .type           _Z8f1_scorePfS_S_S_iiPj,@function
        .size           _Z8f1_scorePfS_S_S_iiPj,(.L_x_25 - _Z8f1_scorePfS_S_S_iiPj)
        .other          _Z8f1_scorePfS_S_S_iiPj,@"STO_CUDA_ENTRY STV_DEFAULT"
_Z8f1_scorePfS_S_S_iiPj:
.text._Z8f1_scorePfS_S_S_iiPj:
[----:B------:R-:W0:Y:S01]  /*0000*/  LDC R1, c[0x0][0x37c] ;  /* 0x0000df00ff017b82 */ /* 0x000e220000000800 */
[----:B------:R-:W1:Y:S01]  /*0010*/  S2R R24, SR_TID.X ;  /* 0x0000000000187919 */ /* 0x000e620000002100 */
[----:B------:R-:W2:Y:S06]  /*0020*/  LDCU UR6, c[0x0][0x2fc] ;  /* 0x00005f80ff0677ac */ /* 0x000eac0008000800 */
[----:B------:R-:W1:Y:S01]  /*0030*/  LDC R3, c[0x0][0x360] ;  /* 0x0000d800ff037b82 */ /* 0x000e620000000800 */
[----:B0-----:R-:W-:Y:S01]  /*0040*/  VIADD R1, R1, 0xffffffe8 ;  /* 0xffffffe801017836 */ /* 0x001fe20000000000 */
[----:B------:R-:W0:Y:S01]  /*0050*/  S2R R25, SR_TID.Y ;  /* 0x0000000000197919 */ /* 0x000e220000002200 */
[----:B------:R-:W3:Y:S05]  /*0060*/  LDCU.64 UR8, c[0x0][0x3a0] ;  /* 0x00007400ff0877ac */ /* 0x000eea0008000a00 */
[----:B------:R-:W1:Y:S08]  /*0070*/  S2UR UR4, SR_CTAID.X ;  /* 0x00000000000479c3 */ /* 0x000e700000002500 */
[----:B------:R-:W0:Y:S08]  /*0080*/  S2UR UR5, SR_CTAID.Y ;  /* 0x00000000000579c3 */ /* 0x000e300000002600 */
[----:B------:R-:W0:Y:S01]  /*0090*/  LDC R0, c[0x0][0x364] ;  /* 0x0000d900ff007b82 */ /* 0x000e220000000800 */
[----:B-1----:R-:W-:Y:S01]  /*00a0*/  IMAD R24, R3, UR4, R24 ;  /* 0x0000000403187c24 */ /* 0x002fe2000f8e0218 */
[----:B---3--:R-:W-:Y:S01]  /*00b0*/  UIMAD UR4, UR8, UR9, URZ ;  /* 0x00000009080472a4 */ /* 0x008fe2000f8e02ff */
[----:B0-----:R-:W-:Y:S01]  /*00c0*/  IMAD R25, R0, UR5, R25 ;  /* 0x0000000500197c24 */ /* 0x001fe2000f8e0219 */
[----:B------:R-:W0:Y:S03]  /*00d0*/  LDCU UR5, c[0x0][0x2f8] ;  /* 0x00005f00ff0577ac */ /* 0x000e260008000800 */
[----:B------:R-:W-:-:S05]  /*00e0*/  IMAD R18, R25, UR8, R24 ;  /* 0x0000000819127c24 */ /* 0x000fca000f8e0218 */
[----:B------:R-:W-:-:S04]  /*00f0*/  ISETP.GE.U32.AND P0, PT, R18, UR4, PT ;  /* 0x0000000412007c0c */ /* 0x000fc8000bf06070 */
[----:B------:R-:W-:-:S04]  /*0100*/  ISETP.GE.U32.OR P0, PT, R24, UR8, P0 ;  /* 0x0000000818007c0c */ /* 0x000fc80008706470 */
[----:B------:R-:W-:Y:S02]  /*0110*/  ISETP.GE.U32.OR P0, PT, R25, UR9, P0 ;  /* 0x0000000919007c0c */ /* 0x000fe40008706470 */
[----:B0-----:R-:W-:-:S05]  /*0120*/  IADD3 R2, P1, PT, R1, UR5, RZ ;  /* 0x0000000501027c10 */ /* 0x001fca000ff3e0ff */
[----:B--2---:R-:W-:-:S06]  /*0130*/  IMAD.X R26, RZ, RZ, UR6, P1 ;  /* 0x00000006ff1a7e24 */ /* 0x004fcc00088e06ff */
[----:B------:R-:W-:Y:S05]  /*0140*/  @P0 EXIT ;  /* 0x000000000000094d */ /* 0x000fea0003800000 */
[----:B------:R-:W0:Y:S01]  /*0150*/  LDC.64 R22, c[0x0][0x388] ;  /* 0x0000e200ff167b82 */ /* 0x000e220000000a00 */
[----:B------:R-:W-:Y:S01]  /*0160*/  BSSY.RECONVERGENT B7, `(.L_x_0) ;  /* 0x0000020000077945 */ /* 0x000fe20003800200 */
[----:B------:R-:W-:Y:S01]  /*0170*/  PRMT R6, RZ, 0x7610, R6 ;  /* 0x00007610ff067816 */ /* 0x000fe20000000006 */
[----:B------:R-:W-:Y:S01]  /*0180*/  IMAD.MOV.U32 R3, RZ, RZ, RZ ;  /* 0x000000ffff037224 */ /* 0x000fe200078e00ff */
[----:B------:R-:W1:Y:S02]  /*0190*/  LDCU.64 UR36, c[0x0][0x358] ;  /* 0x00006b00ff2477ac */ /* 0x000e640008000a00 */
[----:B01----:R-:W-:-:S07]  /*01a0*/  IMAD.WIDE.U32 R22, R24, 0x4, R22 ;  /* 0x0000000418167825 */ /* 0x003fce00078e0016 */
.L_x_4:
[----:B------:R-:W0:Y:S01]  /*01b0*/  LDC.64 R4, c[0x0][0x390] ;  /* 0x0000e400ff047b82 */ /* 0x000e220000000a00 */
[----:B------:R-:W2:Y:S01]  /*01c0*/  LDG.E R0, desc[UR36][R22.64] ;  /* 0x0000002416007981 */ /* 0x000ea2000c1e1900 */
[----:B0-----:R-:W-:-:S05]  /*01d0*/  IMAD.WIDE.U32 R4, R3, 0x4, R4 ;  /* 0x0000000403047825 */ /* 0x001fca00078e0004 */
[----:B------:R-:W2:Y:S01]  /*01e0*/  LDG.E R9, desc[UR36][R4.64] ;  /* 0x0000002404097981 */ /* 0x000ea2000c1e1900 */
[----:B------:R-:W-:Y:S01]  /*01f0*/  BSSY.RECONVERGENT B6, `(.L_x_1) ;  /* 0x0000013000067945 */ /* 0x000fe20003800200 */
[----:B--2---:R-:W-:-:S13]  /*0200*/  FSETP.NEU.AND P0, PT, R0, R9, PT ;  /* 0x000000090000720b */ /* 0x004fda0003f0d000 */
[----:B------:R-:W-:Y:S05]  /*0210*/  @P0 BRA `(.L_x_2) ;  /* 0x0000000000400947 */ /* 0x000fea0003800000 */
[----:B------:R-:W0:Y:S01]  /*0220*/  F2F.F64.F32 R8, R9 ;  /* 0x0000000900087310 */ /* 0x000e220000201800 */
[----:B------:R-:W-:Y:S01]  /*0230*/  MOV R3, 0x0 ;  /* 0x0000000000037802 */ /* 0x000fe20000000f00 */
[----:B------:R1:W-:Y:S01]  /*0240*/  STL.64 [R1+0x10], R24 ;  /* 0x0000101801007387 */ /* 0x0003e20000100a00 */
[----:B------:R-:W2:Y:S01]  /*0250*/  LDCU.64 UR4, c[0x4][0x8] ;  /* 0x01000100ff0477ac */ /* 0x000ea20008000a00 */
[----:B------:R-:W-:Y:S01]  /*0260*/  IMAD.MOV.U32 R6, RZ, RZ, R2 ;  /* 0x000000ffff067224 */ /* 0x000fe200078e0002 */
[----:B------:R1:W3:Y:S01]  /*0270*/  LDC.64 R12, c[0x4][R3] ;  /* 0x01000000030c7b82 */ /* 0x0002e20000000a00 */
[----:B------:R-:W-:Y:S02]  /*0280*/  IMAD.MOV.U32 R7, RZ, RZ, R26 ;  /* 0x000000ffff077224 */ /* 0x000fe400078e001a */
[----:B------:R-:W4:Y:S01]  /*0290*/  F2F.F64.F32 R10, R0 ;  /* 0x00000000000a7310 */ /* 0x000f220000201800 */
[----:B0-----:R1:W-:Y:S01]  /*02a0*/  STL.64 [R1], R8 ;  /* 0x0000000801007387 */ /* 0x0013e20000100a00 */
[----:B--2---:R-:W-:-:S03]  /*02b0*/  IMAD.U32 R4, RZ, RZ, UR4 ;  /* 0x00000004ff047e24 */ /* 0x004fc6000f8e00ff */
[----:B----4-:R1:W-:Y:S01]  /*02c0*/  STL.64 [R1+0x8], R10 ;  /* 0x0000080a01007387 */ /* 0x0103e20000100a00 */
[----:B------:R-:W-:-:S07]  /*02d0*/  IMAD.U32 R5, RZ, RZ, UR5 ;  /* 0x00000005ff057e24 */ /* 0x000fce000f8e00ff */
[----:B------:R-:W-:-:S07]  /*02e0*/  LEPC R20, `(.L_x_3) ;  /* 0x000000001014794e */ /* 0x000fce0000000000 */
[----:B-1-3--:R-:W-:Y:S05]  /*02f0*/  CALL.ABS.NOINC R12 ;  /* 0x000000000c007343 */ /* 0x00afea0003c00000 */
.L_x_3:
[----:B------:R-:W-:Y:S02]  /*0300*/  IMAD.MOV.U32 R6, RZ, RZ, 0x1 ;  /* 0x00000001ff067424 */ /* 0x000fe400078e00ff */
[----:B------:R-:W-:-:S07]  /*0310*/  IMAD.MOV.U32 R3, RZ, RZ, 0x3 ;  /* 0x00000003ff037424 */ /* 0x000fce00078e00ff */
.L_x_2:
[----:B------:R-:W-:Y:S05]  /*0320*/  BSYNC.RECONVERGENT B6 ;  /* 0x0000000000067941 */ /* 0x000fea0003800200 */
.L_x_1:
[C---:B------:R-:W-:Y:S01]  /*0330*/  ISETP.GE.AND P0, PT, R3.reuse, 0x2, PT ;  /* 0x000000020300780c */ /* 0x040fe20003f06270 */
[----:B------:R-:W-:-:S12]  /*0340*/  VIADD R3, R3, 0x1 ;  /* 0x0000000103037836 */ /* 0x000fd80000000000 */
[----:B------:R-:W-:Y:S05]  /*0350*/  @!P0 BRA `(.L_x_4) ;  /* 0xfffffffc00948947 */ /* 0x000fea000383ffff */
[----:B------:R-:W-:Y:S05]  /*0360*/  BSYNC.RECONVERGENT B7 ;  /* 0x0000000000077941 */ /* 0x000fea0003800200 */
.L_x_0:
[----:B------:R-:W0:Y:S01]  /*0370*/  LDC.64 R4, c[0x0][0x380] ;  /* 0x0000e000ff047b82 */ /* 0x000e220000000a00 */
[----:B------:R-:W2:Y:S07]  /*0380*/  LDG.E R3, desc[UR36][R22.64] ;  /* 0x0000002416037981 */ /* 0x000eae000c1e1900 */
[----:B------:R-:W1:Y:S01]  /*0390*/  LDC.64 R16, c[0x0][0x3a8] ;  /* 0x0000ea00ff107b82 */ /* 0x000e620000000a00 */
[----:B0-----:R-:W-:-:S05]  /*03a0*/  IMAD.WIDE.U32 R18, R18, 0x4, R4 ;  /* 0x0000000412127825 */ /* 0x001fca00078e0004 */
[----:B------:R-:W2:Y:S01]  /*03b0*/  LDG.E R0, desc[UR36][R18.64] ;  /* 0x0000002412007981 */ /* 0x000ea2000c1e1900 */
[----:B------:R-:W-:Y:S01]  /*03c0*/  LOP3.LUT P0, RZ, R6, 0xff, RZ, 0xc0, !PT ;  /* 0x000000ff06ff7812 */ /* 0x000fe2000780c0ff */
[----:B------:R-:W-:Y:S01]  /*03d0*/  IMAD.SHL.U32 R5, R25, 0x2, RZ ;  /* 0x0000000219057824 */ /* 0x000fe200078e00ff */
[----:B------:R-:W-:Y:S03]  /*03e0*/  BSSY.RECONVERGENT B6, `(.L_x_5) ;  /* 0x0000016000067945 */ /* 0x000fe60003800200 */
[----:B-1----:R-:W-:Y:S01]  /*03f0*/  IMAD.WIDE.U32 R16, R5, 0x4, R16 ;  /* 0x0000000405107825 */ /* 0x002fe200078e0010 */
[----:B--2---:R-:W-:-:S13]  /*0400*/  FSETP.NEU.OR P0, PT, R0, R3, !P0 ;  /* 0x000000030000720b */ /* 0x004fda000470d400 */
[----:B------:R-:W-:Y:S05]  /*0410*/  @P0 BRA `(.L_x_6) ;  /* 0x0000000000480947 */ /* 0x000fea0003800000 */
[----:B------:R-:W0:Y:S01]  /*0420*/  F2F.F64.F32 R8, R0 ;  /* 0x0000000000087310 */ /* 0x000e220000201800 */
[----:B------:R-:W-:Y:S01]  /*0430*/  MOV R12, 0x0 ;  /* 0x00000000000c7802 */ /* 0x000fe20000000f00 */
[----:B------:R1:W-:Y:S01]  /*0440*/  STL.64 [R1], R24 ;  /* 0x0000001801007387 */ /* 0x0003e20000100a00 */
[----:B------:R-:W2:Y:S01]  /*0450*/  LDCU.64 UR4, c[0x4][0x10] ;  /* 0x01000200ff0477ac */ /* 0x000ea20008000a00 */
[----:B------:R-:W-:Y:S02]  /*0460*/  IMAD.MOV.U32 R6, RZ, RZ, R2 ;  /* 0x000000ffff067224 */ /* 0x000fe400078e0002 */
[----:B------:R-:W-:Y:S01]  /*0470*/  IMAD.MOV.U32 R7, RZ, RZ, R26 ;  /* 0x000000ffff077224 */ /* 0x000fe200078e001a */
[----:B------:R-:W3:Y:S01]  /*0480*/  LDC.64 R12, c[0x4][R12] ;  /* 0x010000000c0c7b82 */ /* 0x000ee20000000a00 */
[----:B------:R-:W4:Y:S01]  /*0490*/  F2F.F64.F32 R10, R3 ;  /* 0x00000003000a7310 */ /* 0x000f220000201800 */
[----:B0-----:R1:W-:Y:S01]  /*04a0*/  STL.64 [R1+0x8], R8 ;  /* 0x0000080801007387 */ /* 0x0013e20000100a00 */
[----:B--2---:R-:W-:-:S03]  /*04b0*/  IMAD.U32 R4, RZ, RZ, UR4 ;  /* 0x00000004ff047e24 */ /* 0x004fc6000f8e00ff */
[----:B----4-:R1:W-:Y:S01]  /*04c0*/  STL.64 [R1+0x10], R10 ;  /* 0x0000100a01007387 */ /* 0x0103e20000100a00 */
[----:B------:R-:W-:-:S07]  /*04d0*/  IMAD.U32 R5, RZ, RZ, UR5 ;  /* 0x00000005ff057e24 */ /* 0x000fce000f8e00ff */
[----:B------:R-:W-:-:S07]  /*04e0*/  LEPC R20, `(.L_x_7) ;  /* 0x000000001014794e */ /* 0x000fce0000000000 */
[----:B-1-3--:R-:W-:Y:S05]  /*04f0*/  CALL.ABS.NOINC R12 ;  /* 0x000000000c007343 */ /* 0x00afea0003c00000 */
.L_x_7:
[----:B------:R-:W-:-:S05]  /*0500*/  IMAD.MOV.U32 R5, RZ, RZ, 0x1 ;  /* 0x00000001ff057424 */ /* 0x000fca00078e00ff */
[----:B------:R0:W-:Y:S04]  /*0510*/  REDG.E.ADD.STRONG.GPU desc[UR36][R16.64], R5 ;  /* 0x000000051000798e */ /* 0x0001e8000c12e124 */
[----:B------:R0:W5:Y:S04]  /*0520*/  LDG.E R0, desc[UR36][R18.64] ;  /* 0x0000002412007981 */ /* 0x000168000c1e1900 */
[----:B------:R0:W5:Y:S02]  /*0530*/  LDG.E R3, desc[UR36][R22.64] ;  /* 0x0000002416037981 */ /* 0x000164000c1e1900 */
.L_x_6:
[----:B------:R-:W-:Y:S05]  /*0540*/  BSYNC.RECONVERGENT B6 ;  /* 0x0000000000067941 */ /* 0x000fea0003800200 */
.L_x_5:
[----:B-----5:R-:W-:Y:S01]  /*0550*/  FSETP.NEU.AND P0, PT, R0, R3, PT ;  /* 0x000000030000720b */ /* 0x020fe20003f0d000 */
[----:B------:R-:W-:-:S12]  /*0560*/  BSSY.RECONVERGENT B6, `(.L_x_8) ;  /* 0x0000012000067945 */ /* 0x000fd80003800200 */
[----:B------:R-:W-:Y:S05]  /*0570*/  @!P0 BRA `(.L_x_9) ;  /* 0x0000000000408947 */ /* 0x000fea0003800000 */
[----:B------:R-:W1:Y:S01]  /*0580*/  F2F.F64.F32 R8, R0 ;  /* 0x0000000000087310 */ /* 0x000e620000201800 */
[----:B------:R-:W-:Y:S01]  /*0590*/  MOV R12, 0x0 ;  /* 0x00000000000c7802 */ /* 0x000fe20000000f00 */
[----:B------:R2:W-:Y:S01]  /*05a0*/  STL.64 [R1], R24 ;  /* 0x0000001801007387 */ /* 0x0005e20000100a00 */
[----:B------:R-:W3:Y:S01]  /*05b0*/  LDCU.64 UR4, c[0x4][0x18] ;  /* 0x01000300ff0477ac */ /* 0x000ee20008000a00 */
[----:B------:R-:W-:Y:S02]  /*05c0*/  IMAD.MOV.U32 R6, RZ, RZ, R2 ;  /* 0x000000ffff067224 */ /* 0x000fe400078e0002 */
[----:B------:R-:W-:Y:S01]  /*05d0*/  IMAD.MOV.U32 R7, RZ, RZ, R26 ;  /* 0x000000ffff077224 */ /* 0x000fe200078e001a */
[----:B------:R-:W4:Y:S01]  /*05e0*/  LDC.64 R12, c[0x4][R12] ;  /* 0x010000000c0c7b82 */ /* 0x000f220000000a00 */
[----:B------:R-:W5:Y:S01]  /*05f0*/  F2F.F64.F32 R10, R3 ;  /* 0x00000003000a7310 */ /* 0x000f620000201800 */
[----:B-1----:R2:W-:Y:S01]  /*0600*/  STL.64 [R1+0x8], R8 ;  /* 0x0000080801007387 */ /* 0x0025e20000100a00 */
[----:B---3--:R-:W-:-:S03]  /*0610*/  IMAD.U32 R4, RZ, RZ, UR4 ;  /* 0x00000004ff047e24 */ /* 0x008fc6000f8e00ff */
[----:B-----5:R2:W-:Y:S01]  /*0620*/  STL.64 [R1+0x10], R10 ;  /* 0x0000100a01007387 */ /* 0x0205e20000100a00 */
[----:B0-----:R-:W-:-:S07]  /*0630*/  IMAD.U32 R5, RZ, RZ, UR5 ;  /* 0x00000005ff057e24 */ /* 0x001fce000f8e00ff */
[----:B------:R-:W-:-:S07]  /*0640*/  LEPC R20, `(.L_x_10) ;  /* 0x000000001014794e */ /* 0x000fce0000000000 */
[----:B--2-4-:R-:W-:Y:S05]  /*0650*/  CALL.ABS.NOINC R12 ;  /* 0x000000000c007343 */ /* 0x014fea0003c00000 */
.L_x_10:
[----:B------:R-:W-:-:S05]  /*0660*/  HFMA2 R3, -RZ, RZ, 0, 5.9604644775390625e-08 ;  /* 0x00000001ff037431 */ /* 0x000fca00000001ff */
[----:B------:R1:W-:Y:S02]  /*0670*/  REDG.E.ADD.STRONG.GPU desc[UR36][R16.64+0x4], R3 ;  /* 0x000004031000798e */ /* 0x0003e4000c12e124 */
.L_x_9:
[----:B------:R-:W-:Y:S05]  /*0680*/  BSYNC.RECONVERGENT B6 ;  /* 0x0000000000067941 */ /* 0x000fea0003800200 */
.L_x_8:
[----:B------:R-:W2:Y:S02]  /*0690*/  LDCU UR4, c[0x0][0x3a0] ;  /* 0x00007400ff0477ac */ /* 0x000ea40008000800 */
[----:B--2---:R-:W-:-:S06]  /*06a0*/  UIADD3 UR4, UPT, UPT, UR4, -0x1, URZ ;  /* 0xffffffff04047890 */ /* 0x004fcc000fffe0ff */
[----:B------:R-:W-:-:S13]  /*06b0*/  ISETP.NE.AND P0, PT, R24, UR4, PT ;  /* 0x0000000418007c0c */ /* 0x000fda000bf05270 */
[----:B------:R-:W-:Y:S05]  /*06c0*/  @P0 EXIT ;  /* 0x000000000000094d */ /* 0x000fea0003800000 */
[----:B------:R-:W2:Y:S04]  /*06d0*/  LDG.E R0, desc[UR36][R16.64] ;  /* 0x0000002410007981 */ /* 0x000ea8000c1e1900 */
[----:B------:R-:W1:Y:S01]  /*06e0*/  LDG.E R2, desc[UR36][R16.64+0x4] ;  /* 0x0000042410027981 */ /* 0x000e62000c1e1900 */
[----:B--2---:R-:W-:Y:S02]  /*06f0*/  I2FP.F32.U32 R0, R0 ;  /* 0x0000000000007245 */ /* 0x004fe40000201000 */
[----:B-1----:R-:W-:-:S05]  /*0700*/  I2FP.F32.U32 R3, R2 ;  /* 0x0000000200037245 */ /* 0x002fca0000201000 */
[----:B0-----:R-:W-:-:S05]  /*0710*/  FFMA R5, R3, 0.5, R0 ;  /* 0x3f00000003057823 */ /* 0x001fca0000000000 */
[----:B------:R-:W-:-:S13]  /*0720*/  FSETP.NEU.AND P0, PT, R5, RZ, PT ;  /* 0x000000ff0500720b */ /* 0x000fda0003f0d000 */
[----:B------:R-:W0:Y:S01]  /*0730*/  @!P0 LDC.64 R2, c[0x0][0x398] ;  /* 0x0000e600ff028b82 */ /* 0x000e220000000a00 */
[----:B------:R-:W-:Y:S02]  /*0740*/  @!P0 IMAD.MOV.U32 R7, RZ, RZ, -0x40800000 ;  /* 0xbf800000ff078424 */ /* 0x000fe400078e00ff */
[----:B0-----:R-:W-:-:S05]  /*0750*/  @!P0 IMAD.WIDE.U32 R2, R25, 0x4, R2 ;  /* 0x0000000419028825 */ /* 0x001fca00078e0002 */
[----:B------:R0:W-:Y:S01]  /*0760*/  @!P0 STG.E desc[UR36][R2.64], R7 ;  /* 0x0000000702008986 */ /* 0x0001e2000c101924 */
[----:B------:R-:W-:Y:S05]  /*0770*/  @!P0 EXIT ;  /* 0x000000000000894d */ /* 0x000fea0003800000 */
[----:B0-----:R-:W0:Y:S01]  /*0780*/  MUFU.RCP R2, R5 ;  /* 0x0000000500027308 */ /* 0x001e220000001000 */
[----:B------:R-:W-:Y:S07]  /*0790*/  BSSY.RECONVERGENT B0, `(.L_x_11) ;  /* 0x000000b000007945 */ /* 0x000fee0003800200 */
[----:B------:R-:W1:Y:S01]  /*07a0*/  FCHK P0, R0, R5 ;  /* 0x0000000500007302 */ /* 0x000e620000000000 */
[----:B0-----:R-:W-:-:S04]  /*07b0*/  FFMA R3, -R5, R2, 1 ;  /* 0x3f80000005037423 */ /* 0x001fc80000000102 */
[----:B------:R-:W-:-:S04]  /*07c0*/  FFMA R3, R2, R3, R2 ;  /* 0x0000000302037223 */ /* 0x000fc80000000002 */
[----:B------:R-:W-:-:S04]  /*07d0*/  FFMA R2, R0, R3, RZ ;  /* 0x0000000300027223 */ /* 0x000fc800000000ff */
[----:B------:R-:W-:-:S04]  /*07e0*/  FFMA R4, -R5, R2, R0 ;  /* 0x0000000205047223 */ /* 0x000fc80000000100 */
[----:B------:R-:W-:Y:S01]  /*07f0*/  FFMA R7, R3, R4, R2 ;  /* 0x0000000403077223 */ /* 0x000fe20000000002 */
[----:B-1----:R-:W-:Y:S06]  /*0800*/  @!P0 BRA `(.L_x_12) ;  /* 0x00000000000c8947 */ /* 0x002fec0003800000 */
[----:B------:R-:W-:-:S07]  /*0810*/  MOV R2, 0x830 ;  /* 0x0000083000027802 */ /* 0x000fce0000000f00 */
[----:B------:R-:W-:Y:S05]  /*0820*/  CALL.REL.NOINC `($__internal_0_$__cuda_sm3x_div_rn_noftz_f32_slowpath) ;  /* 0x0000000000187944 */ /* 0x000fea0003c00000 */
[----:B------:R-:W-:-:S07]  /*0830*/  IMAD.MOV.U32 R7, RZ, RZ, R0 ;  /* 0x000000ffff077224 */ /* 0x000fce00078e0000 */
.L_x_12:
[----:B------:R-:W-:Y:S05]  /*0840*/  BSYNC.RECONVERGENT B0 ;  /* 0x0000000000007941 */ /* 0x000fea0003800200 */
.L_x_11:
[----:B------:R-:W0:Y:S02]  /*0850*/  LDC.64 R2, c[0x0][0x398] ;  /* 0x0000e600ff027b82 */ /* 0x000e240000000a00 */
[----:B0-----:R-:W-:-:S05]  /*0860*/  IMAD.WIDE.U32 R2, R25, 0x4, R2 ;  /* 0x0000000419027825 */ /* 0x001fca00078e0002 */
[----:B------:R-:W-:Y:S01]  /*0870*/  STG.E desc[UR36][R2.64], R7 ;  /* 0x0000000702007986 */ /* 0x000fe2000c101924 */
[----:B------:R-:W-:Y:S05]  /*0880*/  EXIT ;  /* 0x000000000000794d */ /* 0x000fea0003800000 */
        .weak           $__internal_0_$__cuda_sm3x_div_rn_noftz_f32_slowpath
        .type           $__internal_0_$__cuda_sm3x_div_rn_noftz_f32_slowpath,@function
        .size           $__internal_0_$__cuda_sm3x_div_rn_noftz_f32_slowpath,(.L_x_25 - $__internal_0_$__cuda_sm3x_div_rn_noftz_f32_slowpath)
$__internal_0_$__cuda_sm3x_div_rn_noftz_f32_slowpath:
[----:B------:R-:W-:Y:S01]  /*0890*/  SHF.R.U32.HI R4, RZ, 0x17, R5 ;  /* 0x00000017ff047819 */ /* 0x000fe20000011605 */
[----:B------:R-:W-:Y:S01]  /*08a0*/  BSSY.RECONVERGENT B1, `(.L_x_13) ;  /* 0x0000064000017945 */ /* 0x000fe20003800200 */
[--C-:B------:R-:W-:Y:S01]  /*08b0*/  SHF.R.U32.HI R3, RZ, 0x17, R0.reuse ;  /* 0x00000017ff037819 */ /* 0x100fe20000011600 */
[----:B------:R-:W-:Y:S01]  /*08c0*/  IMAD.MOV.U32 R7, RZ, RZ, R0 ;  /* 0x000000ffff077224 */ /* 0x000fe200078e0000 */
[----:B------:R-:W-:Y:S02]  /*08d0*/  LOP3.LUT R6, R4, 0xff, RZ, 0xc0, !PT ;  /* 0x000000ff04067812 */ /* 0x000fe400078ec0ff */
[----:B------:R-:W-:-:S03]  /*08e0*/  LOP3.LUT R4, R3, 0xff, RZ, 0xc0, !PT ;  /* 0x000000ff03047812 */ /* 0x000fc600078ec0ff */
[----:B------:R-:W-:Y:S02]  /*08f0*/  VIADD R10, R6, 0xffffffff ;  /* 0xffffffff060a7836 */ /* 0x000fe40000000000 */
[----:B------:R-:W-:-:S03]  /*0900*/  VIADD R9, R4, 0xffffffff ;  /* 0xffffffff04097836 */ /* 0x000fc60000000000 */
[----:B------:R-:W-:-:S04]  /*0910*/  ISETP.GT.U32.AND P0, PT, R10, 0xfd, PT ;  /* 0x000000fd0a00780c */ /* 0x000fc80003f04070 */
[----:B------:R-:W-:-:S13]  /*0920*/  ISETP.GT.U32.OR P0, PT, R9, 0xfd, P0 ;  /* 0x000000fd0900780c */ /* 0x000fda0000704470 */
[----:B------:R-:W-:Y:S01]  /*0930*/  @!P0 IMAD.MOV.U32 R8, RZ, RZ, RZ ;  /* 0x000000ffff088224 */ /* 0x000fe200078e00ff */
[----:B------:R-:W-:Y:S06]  /*0940*/  @!P0 BRA `(.L_x_14) ;  /* 0x0000000000608947 */ /* 0x000fec0003800000 */
[----:B------:R-:W-:Y:S01]  /*0950*/  FSETP.GTU.FTZ.AND P0, PT, |R0|, +INF , PT ;  /* 0x7f8000000000780b */ /* 0x000fe20003f1c200 */
[----:B------:R-:W-:Y:S01]  /*0960*/  IMAD.MOV.U32 R3, RZ, RZ, R5 ;  /* 0x000000ffff037224 */ /* 0x000fe200078e0005 */
[----:B------:R-:W-:-:S04]  /*0970*/  FSETP.GTU.FTZ.AND P1, PT, |R5|, +INF , PT ;  /* 0x7f8000000500780b */ /* 0x000fc80003f3c200 */
[----:B------:R-:W-:-:S13]  /*0980*/  PLOP3.LUT P0, PT, P0, P1, PT, 0xf8, 0x8f ;  /* 0x00000000008f781c */ /* 0x000fda0000703f70 */
[----:B------:R-:W-:Y:S05]  /*0990*/  @P0 BRA `(.L_x_15) ;  /* 0x00000004004c0947 */ /* 0x000fea0003800000 */
[----:B------:R-:W-:-:S13]  /*09a0*/  LOP3.LUT P0, RZ, R5, 0x7fffffff, R7, 0xc8, !PT ;  /* 0x7fffffff05ff7812 */ /* 0x000fda000780c807 */
[----:B------:R-:W-:Y:S05]  /*09b0*/  @!P0 BRA `(.L_x_16) ;  /* 0x00000004003c8947 */ /* 0x000fea0003800000 */
[C---:B------:R-:W-:Y:S02]  /*09c0*/  FSETP.NEU.FTZ.AND P2, PT, |R0|.reuse, +INF , PT ;  /* 0x7f8000000000780b */ /* 0x040fe40003f5d200 */
[----:B------:R-:W-:Y:S02]  /*09d0*/  FSETP.NEU.FTZ.AND P1, PT, |R3|, +INF , PT ;  /* 0x7f8000000300780b */ /* 0x000fe40003f3d200 */
[----:B------:R-:W-:-:S11]  /*09e0*/  FSETP.NEU.FTZ.AND P0, PT, |R0|, +INF , PT ;  /* 0x7f8000000000780b */ /* 0x000fd60003f1d200 */
[----:B------:R-:W-:Y:S05]  /*09f0*/  @!P1 BRA !P2, `(.L_x_16) ;  /* 0x00000004002c9947 */ /* 0x000fea0005000000 */
[----:B------:R-:W-:-:S04]  /*0a00*/  LOP3.LUT P2, RZ, R7, 0x7fffffff, RZ, 0xc0, !PT ;  /* 0x7fffffff07ff7812 */ /* 0x000fc8000784c0ff */
[----:B------:R-:W-:-:S13]  /*0a10*/  PLOP3.LUT P1, PT, P1, P2, PT, 0x2f, 0xf2 ;  /* 0x0000000000f2781c */ /* 0x000fda0000f24577 */
[----:B------:R-:W-:Y:S05]  /*0a20*/  @P1 BRA `(.L_x_17) ;  /* 0x0000000400181947 */ /* 0x000fea0003800000 */
[----:B------:R-:W-:-:S04]  /*0a30*/  LOP3.LUT P1, RZ, R5, 0x7fffffff, RZ, 0xc0, !PT ;  /* 0x7fffffff05ff7812 */ /* 0x000fc8000782c0ff */
[----:B------:R-:W-:-:S13]  /*0a40*/  PLOP3.LUT P0, PT, P0, P1, PT, 0x2f, 0xf2 ;  /* 0x0000000000f2781c */ /* 0x000fda0000702577 */
[----:B------:R-:W-:Y:S05]  /*0a50*/  @P0 BRA `(.L_x_18) ;  /* 0x0000000400000947 */ /* 0x000fea0003800000 */
[----:B------:R-:W-:Y:S02]  /*0a60*/  ISETP.GE.AND P0, PT, R9, RZ, PT ;  /* 0x000000ff0900720c */ /* 0x000fe40003f06270 */
[----:B------:R-:W-:-:S11]  /*0a70*/  ISETP.GE.AND P1, PT, R10, RZ, PT ;  /* 0x000000ff0a00720c */ /* 0x000fd60003f26270 */
[----:B------:R-:W-:Y:S02]  /*0a80*/  @P0 IMAD.MOV.U32 R8, RZ, RZ, RZ ;  /* 0x000000ffff080224 */ /* 0x000fe400078e00ff */
[----:B------:R-:W-:Y:S01]  /*0a90*/  @!P0 FFMA R7, R0, 1.84467440737095516160e+19, RZ ;  /* 0x5f80000000078823 */ /* 0x000fe200000000ff */
[----:B------:R-:W-:Y:S02]  /*0aa0*/  @!P0 IMAD.MOV.U32 R8, RZ, RZ, -0x40 ;  /* 0xffffffc0ff088424 */ /* 0x000fe400078e00ff */
[----:B------:R-:W-:Y:S02]  /*0ab0*/  @!P1 FFMA R5, R3, 1.84467440737095516160e+19, RZ ;  /* 0x5f80000003059823 */ /* 0x000fe400000000ff */
[----:B------:R-:W-:-:S07]  /*0ac0*/  @!P1 VIADD R8, R8, 0x40 ;  /* 0x0000004008089836 */ /* 0x000fce0000000000 */
.L_x_14:
[----:B------:R-:W-:Y:S01]  /*0ad0*/  LEA R0, R6, 0xc0800000, 0x17 ;  /* 0xc080000006007811 */ /* 0x000fe200078eb8ff */
[----:B------:R-:W-:Y:S01]  /*0ae0*/  VIADD R4, R4, 0xffffff81 ;  /* 0xffffff8104047836 */ /* 0x000fe20000000000 */
[----:B------:R-:W-:Y:S02]  /*0af0*/  BSSY.RECONVERGENT B2, `(.L_x_19) ;  /* 0x0000035000027945 */ /* 0x000fe40003800200 */
[----:B------:R-:W-:Y:S01]  /*0b00*/  IADD3 R5, PT, PT, -R0, R5, RZ ;  /* 0x0000000500057210 */ /* 0x000fe20007ffe1ff */
[----:B------:R-:W-:-:S03]  /*0b10*/  IMAD R0, R4, -0x800000, R7 ;  /* 0xff80000004007824 */ /* 0x000fc600078e0207 */
[----:B------:R0:W1:Y:S01]  /*0b20*/  MUFU.RCP R3, R5 ;  /* 0x0000000500037308 */ /* 0x0000620000001000 */
[----:B------:R-:W-:Y:S01]  /*0b30*/  FADD.FTZ R9, -R5, -RZ ;  /* 0x800000ff05097221 */ /* 0x000fe20000010100 */
[----:B0-----:R-:W-:-:S05]  /*0b40*/  IADD3 R5, PT, PT, R4, 0x7f, -R6 ;  /* 0x0000007f04057810 */ /* 0x001fca0007ffe806 */
[----:B------:R-:W-:Y:S02]  /*0b50*/  IMAD.IADD R5, R5, 0x1, R8 ;  /* 0x0000000105057824 */ /* 0x000fe400078e0208 */
[----:B-1----:R-:W-:-:S04]  /*0b60*/  FFMA R10, R3, R9, 1 ;  /* 0x3f800000030a7423 */ /* 0x002fc80000000009 */
[----:B------:R-:W-:-:S04]  /*0b70*/  FFMA R12, R3, R10, R3 ;  /* 0x0000000a030c7223 */ /* 0x000fc80000000003 */
[----:B------:R-:W-:-:S04]  /*0b80*/  FFMA R3, R0, R12, RZ ;  /* 0x0000000c00037223 */ /* 0x000fc800000000ff */
[----:B------:R-:W-:-:S04]  /*0b90*/  FFMA R10, R9, R3, R0 ;  /* 0x00000003090a7223 */ /* 0x000fc80000000000 */
[----:B------:R-:W-:-:S04]  /*0ba0*/  FFMA R7, R12, R10, R3 ;  /* 0x0000000a0c077223 */ /* 0x000fc80000000003 */
[----:B------:R-:W-:-:S04]  /*0bb0*/  FFMA R10, R9, R7, R0 ;  /* 0x00000007090a7223 */ /* 0x000fc80000000000 */
[----:B------:R-:W-:-:S05]  /*0bc0*/  FFMA R0, R12, R10, R7 ;  /* 0x0000000a0c007223 */ /* 0x000fca0000000007 */
[----:B------:R-:W-:-:S04]  /*0bd0*/  SHF.R.U32.HI R3, RZ, 0x17, R0 ;  /* 0x00000017ff037819 */ /* 0x000fc80000011600 */
[----:B------:R-:W-:-:S05]  /*0be0*/  LOP3.LUT R3, R3, 0xff, RZ, 0xc0, !PT ;  /* 0x000000ff03037812 */ /* 0x000fca00078ec0ff */
[----:B------:R-:W-:-:S04]  /*0bf0*/  IMAD.IADD R8, R3, 0x1, R5 ;  /* 0x0000000103087824 */ /* 0x000fc800078e0205 */
[----:B------:R-:W-:-:S05]  /*0c00*/  VIADD R3, R8, 0xffffffff ;  /* 0xffffffff08037836 */ /* 0x000fca0000000000 */
[----:B------:R-:W-:-:S13]  /*0c10*/  ISETP.GE.U32.AND P0, PT, R3, 0xfe, PT ;  /* 0x000000fe0300780c */ /* 0x000fda0003f06070 */
[----:B------:R-:W-:Y:S05]  /*0c20*/  @!P0 BRA `(.L_x_20) ;  /* 0x0000000000808947 */ /* 0x000fea0003800000 */
[----:B------:R-:W-:-:S13]  /*0c30*/  ISETP.GT.AND P0, PT, R8, 0xfe, PT ;  /* 0x000000fe0800780c */ /* 0x000fda0003f04270 */
[----:B------:R-:W-:Y:S05]  /*0c40*/  @P0 BRA `(.L_x_21) ;  /* 0x00000000006c0947 */ /* 0x000fea0003800000 */
[----:B------:R-:W-:-:S13]  /*0c50*/  ISETP.GE.AND P0, PT, R8, 0x1, PT ;  /* 0x000000010800780c */ /* 0x000fda0003f06270 */
[----:B------:R-:W-:Y:S05]  /*0c60*/  @P0 BRA `(.L_x_22) ;  /* 0x0000000000740947 */ /* 0x000fea0003800000 */
[----:B------:R-:W-:Y:S02]  /*0c70*/  ISETP.GE.AND P0, PT, R8, -0x18, PT ;  /* 0xffffffe80800780c */ /* 0x000fe40003f06270 */
[----:B------:R-:W-:-:S11]  /*0c80*/  LOP3.LUT R0, R0, 0x80000000, RZ, 0xc0, !PT ;  /* 0x8000000000007812 */ /* 0x000fd600078ec0ff */
[----:B------:R-:W-:Y:S05]  /*0c90*/  @!P0 BRA `(.L_x_22) ;  /* 0x0000000000688947 */ /* 0x000fea0003800000 */
[-CC-:B------:R-:W-:Y:S01]  /*0ca0*/  FFMA.RZ R3, R12, R10.reuse, R7.reuse ;  /* 0x0000000a0c037223 */ /* 0x180fe2000000c007 */
[----:B------:R-:W-:Y:S02]  /*0cb0*/  VIADD R6, R8, 0x20 ;  /* 0x0000002008067836 */ /* 0x000fe40000000000 */
[-CC-:B------:R-:W-:Y:S01]  /*0cc0*/  FFMA.RM R4, R12, R10.reuse, R7.reuse ;  /* 0x0000000a0c047223 */ /* 0x180fe20000004007 */
[----:B------:R-:W-:Y:S02]  /*0cd0*/  ISETP.NE.AND P2, PT, R8, RZ, PT ;  /* 0x000000ff0800720c */ /* 0x000fe40003f45270 */
[----:B------:R-:W-:Y:S01]  /*0ce0*/  LOP3.LUT R5, R3, 0x7fffff, RZ, 0xc0, !PT ;  /* 0x007fffff03057812 */ /* 0x000fe200078ec0ff */
[----:B------:R-:W-:Y:S01]  /*0cf0*/  FFMA.RP R3, R12, R10, R7 ;  /* 0x0000000a0c037223 */ /* 0x000fe20000008007 */
[----:B------:R-:W-:Y:S01]  /*0d00*/  IMAD.MOV R7, RZ, RZ, -R8 ;  /* 0x000000ffff077224 */ /* 0x000fe200078e0a08 */
[----:B------:R-:W-:Y:S02]  /*0d10*/  ISETP.NE.AND P1, PT, R8, RZ, PT ;  /* 0x000000ff0800720c */ /* 0x000fe40003f25270 */
[----:B------:R-:W-:-:S02]  /*0d20*/  LOP3.LUT R5, R5, 0x800000, RZ, 0xfc, !PT ;  /* 0x0080000005057812 */ /* 0x000fc400078efcff */
[----:B------:R-:W-:Y:S02]  /*0d30*/  FSETP.NEU.FTZ.AND P0, PT, R3, R4, PT ;  /* 0x000000040300720b */ /* 0x000fe40003f1d000 */
[----:B------:R-:W-:Y:S02]  /*0d40*/  SHF.L.U32 R6, R5, R6, RZ ;  /* 0x0000000605067219 */ /* 0x000fe400000006ff */
[----:B------:R-:W-:Y:S02]  /*0d50*/  SEL R4, R7, RZ, P2 ;  /* 0x000000ff07047207 */ /* 0x000fe40001000000 */
[----:B------:R-:W-:Y:S02]  /*0d60*/  ISETP.NE.AND P1, PT, R6, RZ, P1 ;  /* 0x000000ff0600720c */ /* 0x000fe40000f25270 */
[----:B------:R-:W-:Y:S02]  /*0d70*/  SHF.R.U32.HI R4, RZ, R4, R5 ;  /* 0x00000004ff047219 */ /* 0x000fe40000011605 */
[----:B------:R-:W-:-:S02]  /*0d80*/  PLOP3.LUT P0, PT, P0, P1, PT, 0xf8, 0x8f ;  /* 0x00000000008f781c */ /* 0x000fc40000703f70 */
[----:B------:R-:W-:Y:S02]  /*0d90*/  SHF.R.U32.HI R6, RZ, 0x1, R4 ;  /* 0x00000001ff067819 */ /* 0x000fe40000011604 */
[----:B------:R-:W-:-:S04]  /*0da0*/  SEL R3, RZ, 0x1, !P0 ;  /* 0x00000001ff037807 */ /* 0x000fc80004000000 */
[----:B------:R-:W-:-:S04]  /*0db0*/  LOP3.LUT R3, R3, 0x1, R6, 0xf8, !PT ;  /* 0x0000000103037812 */ /* 0x000fc800078ef806 */
[----:B------:R-:W-:-:S05]  /*0dc0*/  LOP3.LUT R3, R3, R4, RZ, 0xc0, !PT ;  /* 0x0000000403037212 */ /* 0x000fca00078ec0ff */
[----:B------:R-:W-:-:S05]  /*0dd0*/  IMAD.IADD R3, R6, 0x1, R3 ;  /* 0x0000000106037824 */ /* 0x000fca00078e0203 */
[----:B------:R-:W-:Y:S01]  /*0de0*/  LOP3.LUT R0, R3, R0, RZ, 0xfc, !PT ;  /* 0x0000000003007212 */ /* 0x000fe200078efcff */
[----:B------:R-:W-:Y:S06]  /*0df0*/  BRA `(.L_x_22) ;  /* 0x0000000000107947 */ /* 0x000fec0003800000 */
.L_x_21:
[----:B------:R-:W-:-:S04]  /*0e00*/  LOP3.LUT R0, R0, 0x80000000, RZ, 0xc0, !PT ;  /* 0x8000000000007812 */ /* 0x000fc800078ec0ff */
[----:B------:R-:W-:Y:S01]  /*0e10*/  LOP3.LUT R0, R0, 0x7f800000, RZ, 0xfc, !PT ;  /* 0x7f80000000007812 */ /* 0x000fe200078efcff */
[----:B------:R-:W-:Y:S06]  /*0e20*/  BRA `(.L_x_22) ;  /* 0x0000000000047947 */ /* 0x000fec0003800000 */
.L_x_20:
[----:B------:R-:W-:-:S07]  /*0e30*/  IMAD R0, R5, 0x800000, R0 ;  /* 0x0080000005007824 */ /* 0x000fce00078e0200 */
.L_x_22:
[----:B------:R-:W-:Y:S05]  /*0e40*/  BSYNC.RECONVERGENT B2 ;  /* 0x0000000000027941 */ /* 0x000fea0003800200 */
.L_x_19:
[----:B------:R-:W-:Y:S05]  /*0e50*/  BRA `(.L_x_23) ;  /* 0x0000000000207947 */ /* 0x000fea0003800000 */
.L_x_18:
[----:B------:R-:W-:-:S04]  /*0e60*/  LOP3.LUT R0, R5, 0x80000000, R7, 0x48, !PT ;  /* 0x8000000005007812 */ /* 0x000fc800078e4807 */
[----:B------:R-:W-:Y:S01]  /*0e70*/  LOP3.LUT R0, R0, 0x7f800000, RZ, 0xfc, !PT ;  /* 0x7f80000000007812 */ /* 0x000fe200078efcff */
[----:B------:R-:W-:Y:S06]  /*0e80*/  BRA `(.L_x_23) ;  /* 0x0000000000147947 */ /* 0x000fec0003800000 */
.L_x_17:
[----:B------:R-:W-:Y:S01]  /*0e90*/  LOP3.LUT R0, R5, 0x80000000, R7, 0x48, !PT ;  /* 0x8000000005007812 */ /* 0x000fe200078e4807 */
[----:B------:R-:W-:Y:S06]  /*0ea0*/  BRA `(.L_x_23) ;  /* 0x00000000000c7947 */ /* 0x000fec0003800000 */
.L_x_16:
[----:B------:R-:W0:Y:S01]  /*0eb0*/  MUFU.RSQ R0, -QNAN ;  /* 0xffc0000000007908 */ /* 0x000e220000001400 */
[----:B------:R-:W-:Y:S05]  /*0ec0*/  BRA `(.L_x_23) ;  /* 0x0000000000047947 */ /* 0x000fea0003800000 */
.L_x_15:
[----:B------:R-:W-:-:S07]  /*0ed0*/  FADD.FTZ R0, R0, R3 ;  /* 0x0000000300007221 */ /* 0x000fce0000010000 */
.L_x_23:
[----:B------:R-:W-:Y:S05]  /*0ee0*/  BSYNC.RECONVERGENT B1 ;  /* 0x0000000000017941 */ /* 0x000fea0003800200 */
.L_x_13:
[----:B------:R-:W-:-:S04]  /*0ef0*/  IMAD.MOV.U32 R3, RZ, RZ, 0x0 ;  /* 0x00000000ff037424 */ /* 0x000fc800078e00ff */
[----:B0-----:R-:W-:Y:S05]  /*0f00*/  RET.REL.NODEC R2 `(_Z8f1_scorePfS_S_S_iiPj) ;  /* 0xfffffff0023c7950 */ /* 0x001fea0003c3ffff */
.L_x_24:
[----:B------:R-:W-:-:S00]  /*0f10*/  BRA `(.L_x_24) ;  /* 0xfffffffc00fc7947 */ /* 0x000fc0000383ffff */
[----:B------:R-:W-:-:S00]  /*0f20*/  NOP ;  /* 0x0000000000007918 */ /* 0x000fc00000000000 */
        /* <DEDUP_REMOVED lines=13> */
.L_x_25:


//--------------------- .nv.global.init           --------------------------
	.section	.nv.global.init,"aw",@progbits
.nv.global.init:
	.type		$str$1,@object
	.size		$str$1,($str$2 - $str$1)
$str$1:
        /*0000*/ 	.byte	0x54, 0x50, 0x20, 0x69, 0x78, 0x25, 0x69, 0x20, 0x69, 0x79, 0x25, 0x69, 0x2c, 0x20, 0x70, 0x72
        /*0010*/ 	.byte	0x65, 0x64, 0x20, 0x25, 0x66, 0x20, 0x79, 0x5f, 0x74, 0x72, 0x75, 0x65, 0x20, 0x25, 0x66, 0x20
        /*0020*/ 	.byte	0x0a, 0x00
	.type		$str$2,@object
	.size		$str$2,($str - $str$2)
$str$2:
        /*0022*/ 	.byte	0x46, 0x4e, 0x2b, 0x46, 0x70, 0x20, 0x69, 0x78, 0x25, 0x69, 0x20, 0x69, 0x79, 0x25, 0x69, 0x2c
        /*0032*/ 	.byte	0x20, 0x70, 0x72, 0x65, 0x64, 0x20, 0x25, 0x66, 0x20, 0x79, 0x5f, 0x74, 0x72, 0x75, 0x65, 0x20
        /*0042*/ 	.byte	0x25, 0x66, 0x20, 0x0a, 0x00
	.type		$str,@object
	.size		$str,(.L_0 - $str)
$str:
        /*0047*/ 	.byte	0x45, 0x6e, 0x74, 0x72, 0x6f, 0x0a, 0x20, 0x63, 0x61, 0x73, 0x65, 0x3a, 0x20, 0x25, 0x66, 0x2c
        /*0057*/ 	.byte	0x20, 0x79, 0x74, 0x72, 0x75, 0x65, 0x3a, 0x20, 0x25, 0x66, 0x20, 0x69, 0x78, 0x3a, 0x20, 0x25
        /*0067*/ 	.byte	0x69, 0x20, 0x69, 0x79, 0x3a, 0x20, 0x25, 0x69, 0x0a, 0x00
.L_0:


//--------------------- .nv.shared.reserved.0     --------------------------
	.section	.nv.shared.reserved.0,"aw",@nobits
	.weak		__nv_reservedSMEM_offset_0_alias
	.size		__nv_reservedSMEM_offset_0_alias, 0, 64
	.other		__nv_reservedSMEM_offset_0_alias,@"STO_CUDA_RESERVED_SHARED STV_DEFAULT"
__nv_reservedSMEM_offset_0_alias:
	.zero		0
	.zero		64


//--------------------- .nv.constant0._Z8f1_scorePfS_S_S_iiPj --------------------------
	.section	.nv.constant0._Z8f1_scorePfS_S_S_iiPj,"a",@progbits
	.sectionflags	@""
	.align	4
.nv.constant0._Z8f1_scorePfS_S_S_iiPj:
	.zero		944


//--------------------- SYMBOLS --------------------------

	.type		.nv.reservedSmem.offset0,@object
	.size		.nv.reservedSmem.offset0,0x4
	.type		vprintf,@function
